	.headerflags	@"EF_CUDA_TEXMODE_UNIFIED EF_CUDA_64BIT_ADDRESS EF_CUDA_ACCELERATORS EF_CUDA_SM90 EF_CUDA_VIRTUAL_SM(EF_CUDA_SM90)"
	.elftype	@"ET_EXEC"


//--------------------- .nv.info                  --------------------------
	.section	.nv.info,"",@"SHT_CUDA_INFO"
	.align	4


	//----- nvinfo : EIATTR_REGCOUNT
	.align		4
        /*0000*/ 	.byte	0x04, 0x2f
        /*0002*/ 	.short	(.L_3 - .L_2)
	.align		4
.L_2:
        /*0004*/ 	.word	index@(triton_poi_fused__native_batch_norm_legit_no_training_relu_0)
        /*0008*/ 	.word	0x00000011


	//----- nvinfo : EIATTR_MIN_STACK_SIZE
	.align		4
.L_3:
        /*000c*/ 	.byte	0x04, 0x12
        /*000e*/ 	.short	(.L_5 - .L_4)
	.align		4
.L_4:
        /*0010*/ 	.word	index@(triton_poi_fused__native_batch_norm_legit_no_training_relu_0)
        /*0014*/ 	.word	0x00000000


	//----- nvinfo : EIATTR_FRAME_SIZE
	.align		4
.L_5:
        /*0018*/ 	.byte	0x04, 0x11
        /*001a*/ 	.short	(.L_7 - .L_6)
	.align		4
.L_6:
        /*001c*/ 	.word	index@(triton_poi_fused__native_batch_norm_legit_no_training_relu_0)
        /*0020*/ 	.word	0x00000000


	//----- nvinfo : EIATTR_MIN_STACK_SIZE
	.align		4
.L_7:
        /*0024*/ 	.byte	0x04, 0x12
        /*0026*/ 	.short	(.L_9 - .L_8)
	.align		4
.L_8:
        /*0028*/ 	.word	index@(triton_poi_fused__native_batch_norm_legit_no_training_relu_0)
        /*002c*/ 	.word	0x00000000
.L_9:


//--------------------- .nv.info.triton_poi_fused__native_batch_norm_legit_no_training_relu_0 --------------------------
	.section	.nv.info.triton_poi_fused__native_batch_norm_legit_no_training_relu_0,"",@"SHT_CUDA_INFO"
	.sectionflags	@""
	.align	4


	//----- nvinfo : EIATTR_CUDA_API_VERSION
	.align		4
        /*0000*/ 	.byte	0x04, 0x37
        /*0002*/ 	.short	(.L_11 - .L_10)
.L_10:
        /*0004*/ 	.word	0x0000007c


	//----- nvinfo : EIATTR_KPARAM_INFO
	.align		4
.L_11:
        /*0008*/ 	.byte	0x04, 0x17
        /*000a*/ 	.short	(.L_13 - .L_12)
.L_12:
        /*000c*/ 	.word	0x00000000
        /*0010*/ 	.short	0x0006
        /*0012*/ 	.short	0x0030
        /*0014*/ 	.byte	0x00, 0xf0, 0x11, 0x00


	//----- nvinfo : EIATTR_KPARAM_INFO
	.align		4
.L_13:
        /*0018*/ 	.byte	0x04, 0x17
        /*001a*/ 	.short	(.L_15 - .L_14)
.L_14:
        /*001c*/ 	.word	0x00000000
        /*0020*/ 	.short	0x0005
        /*0022*/ 	.short	0x0028
        /*0024*/ 	.byte	0x00, 0xf4, 0x21, 0x00


	//----- nvinfo : EIATTR_KPARAM_INFO
	.align		4
.L_15:
        /*0028*/ 	.byte	0x04, 0x17
        /*002a*/ 	.short	(.L_17 - .L_16)
.L_16:
        /*002c*/ 	.word	0x00000000
        /*0030*/ 	.short	0x0004
        /*0032*/ 	.short	0x0020
        /*0034*/ 	.byte	0x00, 0xf4, 0x21, 0x00


	//----- nvinfo : EIATTR_KPARAM_INFO
	.align		4
.L_17:
        /*0038*/ 	.byte	0x04, 0x17
        /*003a*/ 	.short	(.L_19 - .L_18)
.L_18:
        /*003c*/ 	.word	0x00000000
        /*0040*/ 	.short	0x0003
        /*0042*/ 	.short	0x0018
        /*0044*/ 	.byte	0x00, 0xf4, 0x21, 0x00


	//----- nvinfo : EIATTR_KPARAM_INFO
	.align		4
.L_19:
        /*0048*/ 	.byte	0x04, 0x17
        /*004a*/ 	.short	(.L_21 - .L_20)
.L_20:
        /*004c*/ 	.word	0x00000000
        /*0050*/ 	.short	0x0002
        /*0052*/ 	.short	0x0010
        /*0054*/ 	.byte	0x00, 0xf4, 0x21, 0x00


	//----- nvinfo : EIATTR_KPARAM_INFO
	.align		4
.L_21:
        /*0058*/ 	.byte	0x04, 0x17
        /*005a*/ 	.short	(.L_23 - .L_22)
.L_22:
        /*005c*/ 	.word	0x00000000
        /*0060*/ 	.short	0x0001
        /*0062*/ 	.short	0x0008
        /*0064*/ 	.byte	0x00, 0xf4, 0x21, 0x00


	//----- nvinfo : EIATTR_KPARAM_INFO
	.align		4
.L_23:
        /*0068*/ 	.byte	0x04, 0x17
        /*006a*/ 	.short	(.L_25 - .L_24)
.L_24:
        /*006c*/ 	.word	0x00000000
        /*0070*/ 	.short	0x0000
        /*0072*/ 	.short	0x0000
        /*0074*/ 	.byte	0x00, 0xf4, 0x21, 0x00


	//----- nvinfo : EIATTR_SPARSE_MMA_MASK
	.align		4
.L_25:
        /*0078*/ 	.byte	0x03, 0x50
        /*007a*/ 	.short	0x0000


	//----- nvinfo : EIATTR_MAXREG_COUNT
	.align		4
        /*007c*/ 	.byte	0x03, 0x1b
        /*007e*/ 	.short	0x00ff


	//----- nvinfo : EIATTR_EXIT_INSTR_OFFSETS
	.align		4
        /*0080*/ 	.byte	0x04, 0x1c
        /*0082*/ 	.short	(.L_27 - .L_26)


	//   ....[0]....
.L_26:
        /*0084*/ 	.word	0x00000350


	//----- nvinfo : EIATTR_REQNTID
	.align		4
.L_27:
        /*0088*/ 	.byte	0x04, 0x10
        /*008a*/ 	.short	(.L_29 - .L_28)
.L_28:
        /*008c*/ 	.word	0x00000100
        /*0090*/ 	.word	0x00000001
        /*0094*/ 	.word	0x00000001


	//----- nvinfo : EIATTR_CBANK_PARAM_SIZE
	.align		4
.L_29:
        /*0098*/ 	.byte	0x03, 0x19
        /*009a*/ 	.short	0x0034


	//----- nvinfo : EIATTR_PARAM_CBANK
	.align		4
        /*009c*/ 	.byte	0x04, 0x0a
        /*009e*/ 	.short	(.L_31 - .L_30)
	.align		4
.L_30:
        /*00a0*/ 	.word	index@(.nv.constant0.triton_poi_fused__native_batch_norm_legit_no_training_relu_0)
        /*00a4*/ 	.short	0x0210
        /*00a6*/ 	.short	0x0034


	//----- nvinfo : EIATTR_SW_WAR
	.align		4
.L_31:
        /*00a8*/ 	.byte	0x04, 0x36
        /*00aa*/ 	.short	(.L_33 - .L_32)
.L_32:
        /*00ac*/ 	.word	0x00000008
.L_33:


//--------------------- .nv.callgraph             --------------------------
	.section	.nv.callgraph,"",@"SHT_CUDA_CALLGRAPH"
	.align	4
	.sectionentsize	8
	.align		4
        /*0000*/ 	.word	0x00000000
	.align		4
        /*0004*/ 	.word	0xffffffff
	.align		4
        /*0008*/ 	.word	0x00000000
	.align		4
        /*000c*/ 	.word	0xfffffffe
	.align		4
        /*0010*/ 	.word	0x00000000
	.align		4
        /*0014*/ 	.word	0xfffffffd
	.align		4
        /*0018*/ 	.word	0x00000000
	.align		4
        /*001c*/ 	.word	0xfffffffc


//--------------------- .nv.constant4             --------------------------
	.section	.nv.constant4,"a",@progbits
	.align	8
	.align		8
.nv.constant4:
        /*0000*/ 	.dword	_$_str
	.align		8
        /*0008*/ 	.dword	_$_str_$_2


//--------------------- .text.triton_poi_fused__native_batch_norm_legit_no_training_relu_0 --------------------------
	.section	.text.triton_poi_fused__native_batch_norm_legit_no_training_relu_0,"ax",@progbits
	.align	128
        .global         triton_poi_fused__native_batch_norm_legit_no_training_relu_0
        .type           triton_poi_fused__native_batch_norm_legit_no_training_relu_0,@function
        .size           triton_poi_fused__native_batch_norm_legit_no_training_relu_0,(.L_x_1 - triton_poi_fused__native_batch_norm_legit_no_training_relu_0)
        .other          triton_poi_fused__native_batch_norm_legit_no_training_relu_0,@"STO_CUDA_ENTRY STV_DEFAULT"
triton_poi_fused__native_batch_norm_legit_no_training_relu_0:
.text.triton_poi_fused__native_batch_norm_legit_no_training_relu_0:
[----:B------:R-:W-:Y:S01]  /*0000*/  LDC R1, c[0x0][0x28] ;  /* 0x00000a00ff017b82 */ /* 0x000fe20000000800 */
[----:B------:R-:W1:Y:S07]  /*0010*/  S2R R0, SR_TID.X ;  /* 0x0000000000007919 */ /* 0x000e6e0000002100 */
[----:B------:R-:W2:Y:S01]  /*0020*/  LDC.64 R6, c[0x0][0x220] ;  /* 0x00008800ff067b82 */ /* 0x000ea20000000a00 */
[----:B------:R-:W-:Y:S01]  /*0030*/  ULDC.64 UR4, c[0x0][0x208] ;  /* 0x0000820000047ab9 */ /* 0x000fe20000000a00 */
[----:B------:R-:W3:Y:S06]  /*0040*/  S2R R5, SR_CTAID.X ;  /* 0x0000000000057919 */ /* 0x000eec0000002500 */
[----:B------:R-:W4:Y:S08]  /*0050*/  LDC.64 R8, c[0x0][0x228] ;  /* 0x00008a00ff087b82 */ /* 0x000f300000000a00 */
[----:B------:R-:W5:Y:S01]  /*0060*/  LDC.64 R10, c[0x0][0x230] ;  /* 0x00008c00ff0a7b82 */ /* 0x000f620000000a00 */
[----:B-1----:R-:W-:-:S02]  /*0070*/  SHF.L.U32 R0, R0, 0x1, RZ ;  /* 0x0000000100007819 */ /* 0x002fc400000006ff */
[----:B---3--:R-:W-:Y:S02]  /*0080*/  SHF.R.S32.HI R3, RZ, 0x16, R5 ;  /* 0x00000016ff037819 */ /* 0x008fe40000011405 */
[----:B------:R-:W-:Y:S02]  /*0090*/  LOP3.LUT R0, R0, 0x1fe, RZ, 0xc0, !PT ;  /* 0x000001fe00007812 */ /* 0x000fe400078ec0ff */
[----:B------:R-:W-:Y:S02]  /*00a0*/  SGXT R3, R3, 0x1 ;  /* 0x000000010303781a */ /* 0x000fe40000000200 */
[----:B------:R-:W-:Y:S02]  /*00b0*/  LEA R0, R5, R0, 0x9 ;  /* 0x0000000005007211 */ /* 0x000fe400078e48ff */
[----:B------:R-:W1:Y:S02]  /*00c0*/  LDC.64 R4, c[0x0][0x218] ;  /* 0x00008600ff047b82 */ /* 0x000e640000000a00 */
[----:B------:R-:W-:-:S04]  /*00d0*/  LEA.HI R3, R3, R0, RZ, 0xc ;  /* 0x0000000003037211 */ /* 0x000fc800078f60ff */
[----:B------:R-:W-:-:S04]  /*00e0*/  SHF.R.S32.HI R3, RZ, 0xc, R3 ;  /* 0x0000000cff037819 */ /* 0x000fc80000011403 */
[----:B------:R-:W-:-:S04]  /*00f0*/  LEA.HI R2, R3, R3, RZ, 0x8 ;  /* 0x0000000303027211 */ /* 0x000fc800078f40ff */
[----:B------:R-:W-:-:S04]  /*0100*/  LOP3.LUT R2, R2, 0xffffff00, RZ, 0xc0, !PT ;  /* 0xffffff0002027812 */ /* 0x000fc800078ec0ff */
[----:B------:R-:W-:Y:S02]  /*0110*/  IADD3 R13, R3, -R2, RZ ;  /* 0x80000002030d7210 */ /* 0x000fe40007ffe0ff */
[----:B------:R-:W3:Y:S03]  /*0120*/  LDC.64 R2, c[0x0][0x210] ;  /* 0x00008400ff027b82 */ /* 0x000ee60000000a00 */
[----:B--2---:R-:W-:-:S06]  /*0130*/  IMAD.WIDE R6, R13, 0x4, R6 ;  /* 0x000000040d067825 */ /* 0x004fcc00078e0206 */
[----:B------:R-:W2:Y:S01]  /*0140*/  LDG.E.EL R6, desc[UR4][R6.64] ;  /* 0x0000000406067981 */ /* 0x000ea2000c2e1900 */
[----:B-1----:R-:W-:-:S05]  /*0150*/  IMAD.WIDE R4, R13, 0x4, R4 ;  /* 0x000000040d047825 */ /* 0x002fca00078e0204 */
[----:B------:R1:W2:Y:S01]  /*0160*/  LDG.E.EL R12, desc[UR4][R4.64] ;  /* 0x00000004040c7981 */ /* 0x0002a2000c2e1900 */
[----:B---3--:R-:W-:Y:S01]  /*0170*/  IMAD.WIDE R2, R0, 0x4, R2 ;  /* 0x0000000400027825 */ /* 0x008fe200078e0202 */
[----:B------:R-:W-:Y:S01]  /*0180*/  HFMA2.MMA R14, -RZ, RZ, 1.625, 0 ;  /* 0x3e800000ff0e7435 */ /* 0x000fe200000001ff */
[----:B-1----:R-:W1:Y:S04]  /*0190*/  LDC.64 R4, c[0x0][0x238] ;  /* 0x00008e00ff047b82 */ /* 0x002e680000000a00 */
[----:B------:R-:W3:Y:S01]  /*01a0*/  LDG.E.64 R2, desc[UR4][R2.64] ;  /* 0x0000000402027981 */ /* 0x000ee2000c1e1b00 */
[----:B----4-:R-:W-:-:S04]  /*01b0*/  IMAD.WIDE R8, R13, 0x4, R8 ;  /* 0x000000040d087825 */ /* 0x010fc800078e0208 */
[----:B-----5:R-:W-:Y:S02]  /*01c0*/  IMAD.WIDE R10, R13, 0x4, R10 ;  /* 0x000000040d0a7825 */ /* 0x020fe400078e020a */
[----:B------:R-:W4:Y:S04]  /*01d0*/  LDG.E.EL R8, desc[UR4][R8.64] ;  /* 0x0000000408087981 */ /* 0x000f28000c2e1900 */
[----:B------:R-:W4:Y:S01]  /*01e0*/  LDG.E.EL R11, desc[UR4][R10.64] ;  /* 0x000000040a0b7981 */ /* 0x000f22000c2e1900 */
[----:B-1----:R-:W-:-:S04]  /*01f0*/  IMAD.WIDE R4, R0, 0x4, R4 ;  /* 0x0000000400047825 */ /* 0x002fc800078e0204 */
[----:B--2---:R-:W-:-:S04]  /*0200*/  FADD R6, R6, 9.9999997473787516356e-06 ;  /* 0x3727c5ac06067421 */ /* 0x004fc80000000000 */
[----:B------:R-:W1:Y:S02]  /*0210*/  MUFU.SQRT R7, R6 ;  /* 0x0000000600077308 */ /* 0x000e640000002000 */
[C---:B-1----:R-:W-:Y:S02]  /*0220*/  FSETP.GT.AND P0, PT, R7.reuse, 8.50705917302346158658e+37, PT ;  /* 0x7e8000000700780b */ /* 0x042fe40003f04000 */
[----:B------:R-:W-:-:S11]  /*0230*/  FSETP.GEU.AND P1, PT, R7, 1.175494350822287508e-38, PT ;  /* 0x008000000700780b */ /* 0x000fd60003f2e000 */
[----:B------:R-:W-:-:S04]  /*0240*/  @P0 FMUL R7, R7, 0.25 ;  /* 0x3e80000007070820 */ /* 0x000fc80000400000 */
[----:B------:R-:W-:-:S06]  /*0250*/  @!P1 FMUL R7, R7, 16777216 ;  /* 0x4b80000007079820 */ /* 0x000fcc0000400000 */
[----:B------:R-:W1:Y:S01]  /*0260*/  MUFU.RCP R7, R7 ;  /* 0x0000000700077308 */ /* 0x000e620000001000 */
[----:B------:R-:W-:Y:S01]  /*0270*/  FSEL R14, R14, 1, P0 ;  /* 0x3f8000000e0e7808 */ /* 0x000fe20000000000 */
[----:B---3--:R-:W-:-:S04]  /*0280*/  FADD R2, R2, -R12 ;  /* 0x8000000c02027221 */ /* 0x008fc80000000000 */
[----:B------:R-:W-:Y:S01]  /*0290*/  @!P1 FMUL R14, R14, 16777216 ;  /* 0x4b8000000e0e9820 */ /* 0x000fe20000400000 */
[----:B------:R-:W-:-:S03]  /*02a0*/  FADD R3, R3, -R12 ;  /* 0x8000000c03037221 */ /* 0x000fc60000000000 */
[----:B-1----:R-:W-:-:S04]  /*02b0*/  FMUL R14, R7, R14 ;  /* 0x0000000e070e7220 */ /* 0x002fc80000400000 */
[-C--:B------:R-:W-:Y:S01]  /*02c0*/  FMUL R2, R2, R14.reuse ;  /* 0x0000000e02027220 */ /* 0x080fe20000400000 */
[----:B------:R-:W-:-:S03]  /*02d0*/  FMUL R14, R3, R14 ;  /* 0x0000000e030e7220 */ /* 0x000fc60000400000 */
[C-C-:B----4-:R-:W-:Y:S01]  /*02e0*/  FFMA R2, R8.reuse, R2, R11.reuse ;  /* 0x0000000208027223 */ /* 0x150fe2000000000b */
[----:B------:R-:W-:-:S04]  /*02f0*/  FFMA R14, R8, R14, R11 ;  /* 0x0000000e080e7223 */ /* 0x000fc8000000000b */
[----:B------:R-:W-:Y:S02]  /*0300*/  FSETP.GEU.AND P0, PT, R2, RZ, PT ;  /* 0x000000ff0200720b */ /* 0x000fe40003f0e000 */
[----:B------:R-:W-:Y:S02]  /*0310*/  FSETP.GEU.AND P1, PT, R14, RZ, PT ;  /* 0x000000ff0e00720b */ /* 0x000fe40003f2e000 */
[----:B------:R-:W-:Y:S02]  /*0320*/  FSEL R2, R2, RZ, P0 ;  /* 0x000000ff02027208 */ /* 0x000fe40000000000 */
[----:B------:R-:W-:-:S05]  /*0330*/  FSEL R3, R14, RZ, P1 ;  /* 0x000000ff0e037208 */ /* 0x000fca0000800000 */
[----:B------:R-:W-:Y:S01]  /*0340*/  STG.E.64 desc[UR4][R4.64], R2 ;  /* 0x0000000204007986 */ /* 0x000fe2000c101b04 */
[----:B------:R-:W-:Y:S05]  /*0350*/  EXIT ;  /* 0x000000000000794d */ /* 0x000fea0003800000 */
.L_x_0:
[----:B------:R-:W-:-:S00]  /*0360*/  BRA `(.L_x_0) ;  /* 0xfffffffc00fc7947 */ /* 0x000fc0000383ffff */
[----:B------:R-:W-:-:S00]  /*0370*/  NOP ;  /* 0x0000000000007918 */ /* 0x000fc00000000000 */
        /* <DEDUP_REMOVED lines=8> */
.L_x_1:


//--------------------- .nv.global.init           --------------------------
	.section	.nv.global.init,"aw",@progbits
.nv.global.init:
	.type		_$_str,@object
	.size		_$_str,(_$_str_$_2 - _$_str)
_$_str:
        /*0000*/ 	.byte	0x5f, 0x5f, 0x43, 0x55, 0x44, 0x41, 0x5f, 0x46, 0x54, 0x5a, 0x00
	.type		_$_str_$_2,@object
	.size		_$_str_$_2,(.L_1 - _$_str_$_2)
_$_str_$_2:
        /*000b*/ 	.byte	0x5f, 0x5f, 0x43, 0x55, 0x44, 0x41, 0x5f, 0x50, 0x52, 0x45, 0x43, 0x5f, 0x53, 0x51, 0x52, 0x54
        /*001b*/ 	.byte	0x00
.L_1:


//--------------------- .nv.constant0.triton_poi_fused__native_batch_norm_legit_no_training_relu_0 --------------------------
	.section	.nv.constant0.triton_poi_fused__native_batch_norm_legit_no_training_relu_0,"a",@progbits
	.sectionflags	@""
	.align	4
.nv.constant0.triton_poi_fused__native_batch_norm_legit_no_training_relu_0:
	.zero		580
